	.headerflags	@"EF_CUDA_TEXMODE_UNIFIED EF_CUDA_64BIT_ADDRESS EF_CUDA_ACCELERATORS EF_CUDA_SM90 EF_CUDA_VIRTUAL_SM(EF_CUDA_SM90)"
	.elftype	@"ET_EXEC"


//--------------------- .nv.info                  --------------------------
	.section	.nv.info,"",@"SHT_CUDA_INFO"
	.align	4


	//----- nvinfo : EIATTR_REGCOUNT
	.align		4
        /*0000*/ 	.byte	0x04, 0x2f
        /*0002*/ 	.short	(.L_3 - .L_2)
	.align		4
.L_2:
        /*0004*/ 	.word	index@(triton_poi_fused__native_batch_norm_legit_no_training__prelu_kernel_cat_1)
        /*0008*/ 	.word	0x00000018


	//----- nvinfo : EIATTR_MIN_STACK_SIZE
	.align		4
.L_3:
        /*000c*/ 	.byte	0x04, 0x12
        /*000e*/ 	.short	(.L_5 - .L_4)
	.align		4
.L_4:
        /*0010*/ 	.word	index@(triton_poi_fused__native_batch_norm_legit_no_training__prelu_kernel_cat_1)
        /*0014*/ 	.word	0x00000000


	//----- nvinfo : EIATTR_FRAME_SIZE
	.align		4
.L_5:
        /*0018*/ 	.byte	0x04, 0x11
        /*001a*/ 	.short	(.L_7 - .L_6)
	.align		4
.L_6:
        /*001c*/ 	.word	index@(triton_poi_fused__native_batch_norm_legit_no_training__prelu_kernel_cat_1)
        /*0020*/ 	.word	0x00000000


	//----- nvinfo : EIATTR_MIN_STACK_SIZE
	.align		4
.L_7:
        /*0024*/ 	.byte	0x04, 0x12
        /*0026*/ 	.short	(.L_9 - .L_8)
	.align		4
.L_8:
        /*0028*/ 	.word	index@(triton_poi_fused__native_batch_norm_legit_no_training__prelu_kernel_cat_1)
        /*002c*/ 	.word	0x00000000
.L_9:


//--------------------- .nv.info.triton_poi_fused__native_batch_norm_legit_no_training__prelu_kernel_cat_1 --------------------------
	.section	.nv.info.triton_poi_fused__native_batch_norm_legit_no_training__prelu_kernel_cat_1,"",@"SHT_CUDA_INFO"
	.sectionflags	@""
	.align	4


	//----- nvinfo : EIATTR_CUDA_API_VERSION
	.align		4
        /*0000*/ 	.byte	0x04, 0x37
        /*0002*/ 	.short	(.L_11 - .L_10)
.L_10:
        /*0004*/ 	.word	0x0000007c


	//----- nvinfo : EIATTR_KPARAM_INFO
	.align		4
.L_11:
        /*0008*/ 	.byte	0x04, 0x17
        /*000a*/ 	.short	(.L_13 - .L_12)
.L_12:
        /*000c*/ 	.word	0x00000000
        /*0010*/ 	.short	0x0009
        /*0012*/ 	.short	0x0048
        /*0014*/ 	.byte	0x00, 0xf0, 0x11, 0x00


	//----- nvinfo : EIATTR_KPARAM_INFO
	.align		4
.L_13:
        /*0018*/ 	.byte	0x04, 0x17
        /*001a*/ 	.short	(.L_15 - .L_14)
.L_14:
        /*001c*/ 	.word	0x00000000
        /*0020*/ 	.short	0x0008
        /*0022*/ 	.short	0x0040
        /*0024*/ 	.byte	0x00, 0xf4, 0x21, 0x00


	//----- nvinfo : EIATTR_KPARAM_INFO
	.align		4
.L_15:
        /*0028*/ 	.byte	0x04, 0x17
        /*002a*/ 	.short	(.L_17 - .L_16)
.L_16:
        /*002c*/ 	.word	0x00000000
        /*0030*/ 	.short	0x0007
        /*0032*/ 	.short	0x0038
        /*0034*/ 	.byte	0x00, 0xf4, 0x21, 0x00


	//----- nvinfo : EIATTR_KPARAM_INFO
	.align		4
.L_17:
        /*0038*/ 	.byte	0x04, 0x17
        /*003a*/ 	.short	(.L_19 - .L_18)
.L_18:
        /*003c*/ 	.word	0x00000000
        /*0040*/ 	.short	0x0006
        /*0042*/ 	.short	0x0030
        /*0044*/ 	.byte	0x00, 0xf4, 0x21, 0x00


	//----- nvinfo : EIATTR_KPARAM_INFO
	.align		4
.L_19:
        /*0048*/ 	.byte	0x04, 0x17
        /*004a*/ 	.short	(.L_21 - .L_20)
.L_20:
        /*004c*/ 	.word	0x00000000
        /*0050*/ 	.short	0x0005
        /*0052*/ 	.short	0x0028
        /*0054*/ 	.byte	0x00, 0xf4, 0x21, 0x00


	//----- nvinfo : EIATTR_KPARAM_INFO
	.align		4
.L_21:
        /*0058*/ 	.byte	0x04, 0x17
        /*005a*/ 	.short	(.L_23 - .L_22)
.L_22:
        /*005c*/ 	.word	0x00000000
        /*0060*/ 	.short	0x0004
        /*0062*/ 	.short	0x0020
        /*0064*/ 	.byte	0x00, 0xf4, 0x21, 0x00


	//----- nvinfo : EIATTR_KPARAM_INFO
	.align		4
.L_23:
        /*0068*/ 	.byte	0x04, 0x17
        /*006a*/ 	.short	(.L_25 - .L_24)
.L_24:
        /*006c*/ 	.word	0x00000000
        /*0070*/ 	.short	0x0003
        /*0072*/ 	.short	0x0018
        /*0074*/ 	.byte	0x00, 0xf4, 0x21, 0x00


	//----- nvinfo : EIATTR_KPARAM_INFO
	.align		4
.L_25:
        /*0078*/ 	.byte	0x04, 0x17
        /*007a*/ 	.short	(.L_27 - .L_26)
.L_26:
        /*007c*/ 	.word	0x00000000
        /*0080*/ 	.short	0x0002
        /*0082*/ 	.short	0x0010
        /*0084*/ 	.byte	0x00, 0xf4, 0x21, 0x00


	//----- nvinfo : EIATTR_KPARAM_INFO
	.align		4
.L_27:
        /*0088*/ 	.byte	0x04, 0x17
        /*008a*/ 	.short	(.L_29 - .L_28)
.L_28:
        /*008c*/ 	.word	0x00000000
        /*0090*/ 	.short	0x0001
        /*0092*/ 	.short	0x0008
        /*0094*/ 	.byte	0x00, 0xf4, 0x21, 0x00


	//----- nvinfo : EIATTR_KPARAM_INFO
	.align		4
.L_29:
        /*0098*/ 	.byte	0x04, 0x17
        /*009a*/ 	.short	(.L_31 - .L_30)
.L_30:
        /*009c*/ 	.word	0x00000000
        /*00a0*/ 	.short	0x0000
        /*00a2*/ 	.short	0x0000
        /*00a4*/ 	.byte	0x00, 0xf4, 0x21, 0x00


	//----- nvinfo : EIATTR_SPARSE_MMA_MASK
	.align		4
.L_31:
        /*00a8*/ 	.byte	0x03, 0x50
        /*00aa*/ 	.short	0x0000


	//----- nvinfo : EIATTR_MAXREG_COUNT
	.align		4
        /*00ac*/ 	.byte	0x03, 0x1b
        /*00ae*/ 	.short	0x00ff


	//----- nvinfo : EIATTR_EXIT_INSTR_OFFSETS
	.align		4
        /*00b0*/ 	.byte	0x04, 0x1c
        /*00b2*/ 	.short	(.L_33 - .L_32)


	//   ....[0]....
.L_32:
        /*00b4*/ 	.word	0x000004e0


	//   ....[1]....
        /*00b8*/ 	.word	0x00000500


	//----- nvinfo : EIATTR_REQNTID
	.align		4
.L_33:
        /*00bc*/ 	.byte	0x04, 0x10
        /*00be*/ 	.short	(.L_35 - .L_34)
.L_34:
        /*00c0*/ 	.word	0x00000080
        /*00c4*/ 	.word	0x00000001
        /*00c8*/ 	.word	0x00000001


	//----- nvinfo : EIATTR_CBANK_PARAM_SIZE
	.align		4
.L_35:
        /*00cc*/ 	.byte	0x03, 0x19
        /*00ce*/ 	.short	0x004c


	//----- nvinfo : EIATTR_PARAM_CBANK
	.align		4
        /*00d0*/ 	.byte	0x04, 0x0a
        /*00d2*/ 	.short	(.L_37 - .L_36)
	.align		4
.L_36:
        /*00d4*/ 	.word	index@(.nv.constant0.triton_poi_fused__native_batch_norm_legit_no_training__prelu_kernel_cat_1)
        /*00d8*/ 	.short	0x0210
        /*00da*/ 	.short	0x004c


	//----- nvinfo : EIATTR_SW_WAR
	.align		4
.L_37:
        /*00dc*/ 	.byte	0x04, 0x36
        /*00de*/ 	.short	(.L_39 - .L_38)
.L_38:
        /*00e0*/ 	.word	0x00000008
.L_39:


//--------------------- .nv.callgraph             --------------------------
	.section	.nv.callgraph,"",@"SHT_CUDA_CALLGRAPH"
	.align	4
	.sectionentsize	8
	.align		4
        /*0000*/ 	.word	0x00000000
	.align		4
        /*0004*/ 	.word	0xffffffff
	.align		4
        /*0008*/ 	.word	0x00000000
	.align		4
        /*000c*/ 	.word	0xfffffffe
	.align		4
        /*0010*/ 	.word	0x00000000
	.align		4
        /*0014*/ 	.word	0xfffffffd
	.align		4
        /*0018*/ 	.word	0x00000000
	.align		4
        /*001c*/ 	.word	0xfffffffc


//--------------------- .nv.constant4             --------------------------
	.section	.nv.constant4,"a",@progbits
	.align	8
	.align		8
.nv.constant4:
        /*0000*/ 	.dword	_$_str
	.align		8
        /*0008*/ 	.dword	_$_str_$_2


//--------------------- .text.triton_poi_fused__native_batch_norm_legit_no_training__prelu_kernel_cat_1 --------------------------
	.section	.text.triton_poi_fused__native_batch_norm_legit_no_training__prelu_kernel_cat_1,"ax",@progbits
	.align	128
        .global         triton_poi_fused__native_batch_norm_legit_no_training__prelu_kernel_cat_1
        .type           triton_poi_fused__native_batch_norm_legit_no_training__prelu_kernel_cat_1,@function
        .size           triton_poi_fused__native_batch_norm_legit_no_training__prelu_kernel_cat_1,(.L_x_1 - triton_poi_fused__native_batch_norm_legit_no_training__prelu_kernel_cat_1)
        .other          triton_poi_fused__native_batch_norm_legit_no_training__prelu_kernel_cat_1,@"STO_CUDA_ENTRY STV_DEFAULT"
triton_poi_fused__native_batch_norm_legit_no_training__prelu_kernel_cat_1:
.text.triton_poi_fused__native_batch_norm_legit_no_training__prelu_kernel_cat_1:
[----:B------:R-:W0:Y:S01]  /*0000*/  LDC R1, c[0x0][0x28] ;  /* 0x00000a00ff017b82 */ /* 0x000e220000000800 */
[----:B------:R-:W1:Y:S01]  /*0010*/  S2R R0, SR_TID.X ;  /* 0x0000000000007919 */ /* 0x000e620000002100 */
[----:B------:R-:W-:-:S06]  /*0020*/  ULDC.64 UR4, c[0x0][0x208] ;  /* 0x0000820000047ab9 */ /* 0x000fcc0000000a00 */
[----:B------:R-:W2:Y:S01]  /*0030*/  LDC.64 R8, c[0x0][0x218] ;  /* 0x00008600ff087b82 */ /* 0x000ea20000000a00 */
[----:B------:R-:W-:Y:S01]  /*0040*/  ULDC.64 UR6, c[0x0][0x220] ;  /* 0x0000880000067ab9 */ /* 0x000fe20000000a00 */
[----:B------:R-:W3:Y:S06]  /*0050*/  S2R R3, SR_CTAID.X ;  /* 0x0000000000037919 */ /* 0x000eec0000002500 */
[----:B------:R-:W4:Y:S08]  /*0060*/  LDC.64 R10, c[0x0][0x228] ;  /* 0x00008a00ff0a7b82 */ /* 0x000f300000000a00 */
[----:B------:R-:W5:Y:S01]  /*0070*/  LDC.64 R20, c[0x0][0x248] ;  /* 0x00009200ff147b82 */ /* 0x000f620000000a00 */
[----:B-1----:R-:W-:-:S05]  /*0080*/  LOP3.LUT R0, R0, 0x7f, RZ, 0xc0, !PT ;  /* 0x0000007f00007812 */ /* 0x002fca00078ec0ff */
[----:B---3--:R-:W-:Y:S02]  /*0090*/  IMAD R0, R3, 0x80, R0 ;  /* 0x0000008003007824 */ /* 0x008fe400078e0200 */
[----:B------:R-:W1:Y:S03]  /*00a0*/  LDC.64 R2, c[0x0][0x230] ;  /* 0x00008c00ff027b82 */ /* 0x000e660000000a00 */
[----:B------:R-:W-:Y:S02]  /*00b0*/  SHF.R.S32.HI R7, RZ, 0x1f, R0 ;  /* 0x0000001fff077819 */ /* 0x000fe40000011400 */
[----:B------:R-:W-:Y:S02]  /*00c0*/  ISETP.GE.AND P0, PT, R0, 0x80, PT ;  /* 0x000000800000780c */ /* 0x000fe40003f06270 */
[----:B------:R-:W-:-:S04]  /*00d0*/  LEA.HI R6, R7, R0, RZ, 0x2 ;  /* 0x0000000007067211 */ /* 0x000fc800078f10ff */
[----:B------:R-:W-:-:S04]  /*00e0*/  SHF.R.S32.HI R5, RZ, 0x2, R6 ;  /* 0x00000002ff057819 */ /* 0x000fc80000011406 */
[----:B------:R-:W-:-:S04]  /*00f0*/  LEA.HI R4, R5, R5, RZ, 0x3 ;  /* 0x0000000505047211 */ /* 0x000fc800078f18ff */
[----:B------:R-:W-:-:S05]  /*0100*/  LOP3.LUT R4, R4, 0xfffffff8, RZ, 0xc0, !PT ;  /* 0xfffffff804047812 */ /* 0x000fca00078ec0ff */
[----:B------:R-:W-:Y:S02]  /*0110*/  IMAD.IADD R5, R5, 0x1, -R4 ;  /* 0x0000000105057824 */ /* 0x000fe400078e0a04 */
[----:B------:R-:W-:Y:S02]  /*0120*/  IMAD.MOV.U32 R4, RZ, RZ, RZ ;  /* 0x000000ffff047224 */ /* 0x000fe400078e00ff */
[----:B-1----:R-:W-:-:S05]  /*0130*/  IMAD.WIDE R2, R5, 0x4, R2 ;  /* 0x0000000405027825 */ /* 0x002fca00078e0202 */
[----:B------:R1:W3:Y:S01]  /*0140*/  @!P0 LDG.E.EL R4, desc[UR4][R2.64] ;  /* 0x0000000402048981 */ /* 0x0002e2000c2e1900 */
[----:B------:R-:W-:Y:S01]  /*0150*/  LEA.HI R7, R7, R0, RZ, 0x5 ;  /* 0x0000000007077211 */ /* 0x000fe200078f28ff */
[C---:B------:R-:W-:Y:S01]  /*0160*/  IMAD.SHL.U32 R14, R5.reuse, 0x4, RZ ;  /* 0x00000004050e7824 */ /* 0x040fe200078e00ff */
[----:B------:R-:W-:Y:S02]  /*0170*/  LOP3.LUT R13, R6, 0xfffffffc, RZ, 0xc0, !PT ;  /* 0xfffffffc060d7812 */ /* 0x000fe400078ec0ff */
[----:B------:R-:W-:Y:S02]  /*0180*/  SHF.R.S32.HI R12, RZ, 0x5, R7 ;  /* 0x00000005ff0c7819 */ /* 0x000fe40000011407 */
[----:B------:R-:W-:Y:S01]  /*0190*/  ISETP.GE.AND P1, PT, R5, 0x4, PT ;  /* 0x000000040500780c */ /* 0x000fe20003f26270 */
[----:B------:R-:W-:Y:S01]  /*01a0*/  IMAD.IADD R13, R0, 0x1, -R13 ;  /* 0x00000001000d7824 */ /* 0x000fe200078e0a0d */
[----:B------:R-:W-:Y:S01]  /*01b0*/  LOP3.LUT R15, R7, 0xffffffe0, RZ, 0xc0, !PT ;  /* 0xffffffe0070f7812 */ /* 0x000fe200078ec0ff */
[----:B------:R-:W-:Y:S01]  /*01c0*/  IMAD.SHL.U32 R12, R12, 0x10, RZ ;  /* 0x000000100c0c7824 */ /* 0x000fe200078e00ff */
[----:B------:R-:W5:Y:S01]  /*01d0*/  LDC.64 R6, c[0x0][0x238] ;  /* 0x00008e00ff067b82 */ /* 0x000f620000000a00 */
[----:B------:R-:W-:-:S02]  /*01e0*/  ISETP.LT.AND P2, PT, R0, 0x80, !P1 ;  /* 0x000000800000780c */ /* 0x000fc40004f41270 */
[----:B------:R-:W-:Y:S02]  /*01f0*/  ISETP.GT.AND P3, PT, R5, 0x3, !P0 ;  /* 0x000000030500780c */ /* 0x000fe40004764270 */
[--C-:B------:R-:W-:Y:S02]  /*0200*/  IADD3 R19, P4, P5, R14, R13, R12.reuse ;  /* 0x0000000d0e137210 */ /* 0x100fe40007d9e00c */
[----:B------:R-:W-:Y:S01]  /*0210*/  SHF.R.S32.HI R17, RZ, 0x1f, R12 ;  /* 0x0000001fff117819 */ /* 0x000fe2000001140c */
[----:B-1----:R-:W1:Y:S01]  /*0220*/  LDC.64 R2, c[0x0][0x240] ;  /* 0x00009000ff027b82 */ /* 0x002e620000000a00 */
[----:B------:R-:W-:Y:S02]  /*0230*/  SHF.R.S32.HI R13, RZ, 0x1f, R13 ;  /* 0x0000001fff0d7819 */ /* 0x000fe4000001140d */
[----:B------:R-:W-:Y:S02]  /*0240*/  SHF.R.S32.HI R14, RZ, 0x1f, R14 ;  /* 0x0000001fff0e7819 */ /* 0x000fe4000001140e */
[----:B------:R-:W-:-:S02]  /*0250*/  IADD3 R15, R12, R0, -R15 ;  /* 0x000000000c0f7210 */ /* 0x000fc40007ffe80f */
[----:B------:R-:W-:Y:S02]  /*0260*/  IADD3.X R14, R14, R13, R17, P4, P5 ;  /* 0x0000000d0e0e7210 */ /* 0x000fe400027ea411 */
[----:B------:R-:W-:Y:S02]  /*0270*/  CS2R R12, SRZ ;  /* 0x00000000000c7805 */ /* 0x000fe4000001ff00 */
[----:B------:R-:W-:Y:S01]  /*0280*/  LEA R18, P4, R19, UR6, 0x2 ;  /* 0x0000000613127c11 */ /* 0x000fe2000f8810ff */
[----:B--2---:R-:W-:Y:S01]  /*0290*/  IMAD.WIDE R16, R15, 0x4, R8 ;  /* 0x000000040f107825 */ /* 0x004fe200078e0208 */
[----:B------:R-:W-:Y:S02]  /*02a0*/  CS2R R8, SRZ ;  /* 0x0000000000087805 */ /* 0x000fe4000001ff00 */
[----:B------:R-:W-:Y:S01]  /*02b0*/  LEA.HI.X R19, R19, UR7, R14, 0x2, P4 ;  /* 0x0000000713137c11 */ /* 0x000fe2000a0f140e */
[----:B----4-:R-:W-:Y:S01]  /*02c0*/  IMAD.WIDE R14, R5, 0x4, R10 ;  /* 0x00000004050e7825 */ /* 0x010fe200078e020a */
[----:B------:R2:W4:Y:S04]  /*02d0*/  @P2 LDG.E R12, desc[UR4][R16.64] ;  /* 0x00000004100c2981 */ /* 0x000528000c1e1900 */
[----:B------:R-:W4:Y:S01]  /*02e0*/  @P3 LDG.E R9, desc[UR4][R18.64+-0x40] ;  /* 0xffffc00412093981 */ /* 0x000f22000c1e1900 */
[----:B------:R-:W-:-:S03]  /*02f0*/  CS2R R10, SRZ ;  /* 0x00000000000a7805 */ /* 0x000fc6000001ff00 */
[----:B------:R-:W4:Y:S01]  /*0300*/  @!P0 LDG.E.EL R8, desc[UR4][R14.64] ;  /* 0x000000040e088981 */ /* 0x000f22000c2e1900 */
[----:B0----5:R-:W-:-:S04]  /*0310*/  IMAD.WIDE R6, R5, 0x4, R6 ;  /* 0x0000000405067825 */ /* 0x021fc800078e0206 */
[C---:B-1----:R-:W-:Y:S01]  /*0320*/  IMAD.WIDE R2, R5.reuse, 0x4, R2 ;  /* 0x0000000405027825 */ /* 0x042fe200078e0202 */
[----:B------:R-:W5:Y:S04]  /*0330*/  @!P0 LDG.E.EL R11, desc[UR4][R6.64] ;  /* 0x00000004060b8981 */ /* 0x000f68000c2e1900 */
[----:B------:R0:W5:Y:S01]  /*0340*/  @!P0 LDG.E.EL R10, desc[UR4][R2.64] ;  /* 0x00000004020a8981 */ /* 0x000162000c2e1900 */
[----:B--2---:R-:W-:-:S05]  /*0350*/  IMAD.WIDE R16, R5, 0x4, R20 ;  /* 0x0000000405107825 */ /* 0x004fca00078e0214 */
[----:B------:R-:W2:Y:S01]  /*0360*/  @!P0 LDG.E.EL R13, desc[UR4][R16.64] ;  /* 0x00000004100d8981 */ /* 0x000ea2000c2e1900 */
[----:B------:R-:W-:Y:S01]  /*0370*/  IMAD.MOV.U32 R5, RZ, RZ, 0x3e800000 ;  /* 0x3e800000ff057424 */ /* 0x000fe200078e00ff */
[----:B0-----:R-:W0:Y:S02]  /*0380*/  LDC.64 R2, c[0x0][0x250] ;  /* 0x00009400ff027b82 */ /* 0x001e240000000a00 */
[----:B0-----:R-:W-:-:S04]  /*0390*/  IMAD.WIDE R2, R0, 0x4, R2 ;  /* 0x0000000400027825 */ /* 0x001fc800078e0202 */
[----:B---3--:R-:W-:-:S04]  /*03a0*/  FADD R4, R4, 0.0010000000474974513054 ;  /* 0x3a83126f04047421 */ /* 0x008fc80000000000 */
[----:B------:R-:W0:Y:S02]  /*03b0*/  MUFU.SQRT R14, R4 ;  /* 0x00000004000e7308 */ /* 0x000e240000002000 */
[C---:B0-----:R-:W-:Y:S02]  /*03c0*/  FSETP.GT.AND P4, PT, R14.reuse, 8.50705917302346158658e+37, PT ;  /* 0x7e8000000e00780b */ /* 0x041fe40003f84000 */
[----:B------:R-:W-:Y:S02]  /*03d0*/  FSETP.GEU.AND P5, PT, R14, 1.175494350822287508e-38, PT ;  /* 0x008000000e00780b */ /* 0x000fe40003fae000 */
[----:B------:R-:W-:-:S09]  /*03e0*/  FSEL R5, R5, 1, P4 ;  /* 0x3f80000005057808 */ /* 0x000fd20002000000 */
[----:B------:R-:W-:Y:S01]  /*03f0*/  @P4 FMUL R14, R14, 0.25 ;  /* 0x3e8000000e0e4820 */ /* 0x000fe20000400000 */
[----:B----4-:R-:W-:Y:S01]  /*0400*/  SEL R7, R12, RZ, P2 ;  /* 0x000000ff0c077207 */ /* 0x010fe20001000000 */
[----:B------:R-:W-:Y:S02]  /*0410*/  @!P5 FMUL R5, R5, 16777216 ;  /* 0x4b8000000505d820 */ /* 0x000fe40000400000 */
[----:B------:R-:W-:Y:S01]  /*0420*/  @!P5 FMUL R14, R14, 16777216 ;  /* 0x4b8000000e0ed820 */ /* 0x000fe20000400000 */
[----:B------:R-:W-:-:S05]  /*0430*/  @P1 SEL R7, R9, RZ, P3 ;  /* 0x000000ff09071207 */ /* 0x000fca0001800000 */
[----:B------:R-:W0:Y:S01]  /*0440*/  MUFU.RCP R14, R14 ;  /* 0x0000000e000e7308 */ /* 0x000e220000001000 */
[----:B------:R-:W-:Y:S01]  /*0450*/  FADD R8, R7, -R8 ;  /* 0x8000000807087221 */ /* 0x000fe20000000000 */
[----:B------:R1:W-:Y:S01]  /*0460*/  @!P0 STG.E desc[UR4][R2.64], R7 ;  /* 0x0000000702008986 */ /* 0x0003e2000c101904 */
[----:B0-----:R-:W-:Y:S02]  /*0470*/  FMUL R9, R14, R5 ;  /* 0x000000050e097220 */ /* 0x001fe40000400000 */
[----:B------:R-:W0:Y:S02]  /*0480*/  LDC.64 R4, c[0x0][0x210] ;  /* 0x00008400ff047b82 */ /* 0x000e240000000a00 */
[----:B------:R-:W-:-:S04]  /*0490*/  FMUL R9, R8, R9 ;  /* 0x0000000908097220 */ /* 0x000fc80000400000 */
[----:B-----5:R-:W-:-:S05]  /*04a0*/  FFMA R9, R9, R11, R10 ;  /* 0x0000000b09097223 */ /* 0x020fca000000000a */
[----:B------:R-:W-:Y:S01]  /*04b0*/  FSETP.GT.AND P1, PT, R9, RZ, PT ;  /* 0x000000ff0900720b */ /* 0x000fe20003f24000 */
[----:B0-----:R-:W-:-:S12]  /*04c0*/  IMAD.WIDE R4, R0, 0x4, R4 ;  /* 0x0000000400047825 */ /* 0x001fd800078e0204 */
[----:B--2---:R-:W-:Y:S01]  /*04d0*/  @!P1 FMUL R9, R9, R13 ;  /* 0x0000000d09099220 */ /* 0x004fe20000400000 */
[----:B-1----:R-:W-:Y:S06]  /*04e0*/  @P0 EXIT ;  /* 0x000000000000094d */ /* 0x002fec0003800000 */
[----:B------:R-:W-:Y:S01]  /*04f0*/  STG.E desc[UR4][R4.64], R9 ;  /* 0x0000000904007986 */ /* 0x000fe2000c101904 */
[----:B------:R-:W-:Y:S05]  /*0500*/  EXIT ;  /* 0x000000000000794d */ /* 0x000fea0003800000 */
.L_x_0:
[----:B------:R-:W-:-:S00]  /*0510*/  BRA `(.L_x_0) ;  /* 0xfffffffc00fc7947 */ /* 0x000fc0000383ffff */
[----:B------:R-:W-:-:S00]  /*0520*/  NOP ;  /* 0x0000000000007918 */ /* 0x000fc00000000000 */
        /* <DEDUP_REMOVED lines=13> */
.L_x_1:


//--------------------- .nv.global.init           --------------------------
	.section	.nv.global.init,"aw",@progbits
.nv.global.init:
	.type		_$_str,@object
	.size		_$_str,(_$_str_$_2 - _$_str)
_$_str:
        /*0000*/ 	.byte	0x5f, 0x5f, 0x43, 0x55, 0x44, 0x41, 0x5f, 0x46, 0x54, 0x5a, 0x00
	.type		_$_str_$_2,@object
	.size		_$_str_$_2,(.L_1 - _$_str_$_2)
_$_str_$_2:
        /*000b*/ 	.byte	0x5f, 0x5f, 0x43, 0x55, 0x44, 0x41, 0x5f, 0x50, 0x52, 0x45, 0x43, 0x5f, 0x53, 0x51, 0x52, 0x54
        /*001b*/ 	.byte	0x00
.L_1:


//--------------------- .nv.constant0.triton_poi_fused__native_batch_norm_legit_no_training__prelu_kernel_cat_1 --------------------------
	.section	.nv.constant0.triton_poi_fused__native_batch_norm_legit_no_training__prelu_kernel_cat_1,"a",@progbits
	.sectionflags	@""
	.align	4
.nv.constant0.triton_poi_fused__native_batch_norm_legit_no_training__prelu_kernel_cat_1:
	.zero		604
